//
// Generated by NVIDIA NVVM Compiler
//
// Compiler Build ID: CL-36424714
// Cuda compilation tools, release 13.0, V13.0.88
// Based on NVVM 20.0.0
//

.version 9.0
.target sm_100
.address_size 64

	// .globl	_Z24einsum_outer_kernel_bf16PKfS0_Pfii

.visible .entry _Z24einsum_outer_kernel_bf16PKfS0_Pfii(
	.param .u64 .ptr .align 1 _Z24einsum_outer_kernel_bf16PKfS0_Pfii_param_0,
	.param .u64 .ptr .align 1 _Z24einsum_outer_kernel_bf16PKfS0_Pfii_param_1,
	.param .u64 .ptr .align 1 _Z24einsum_outer_kernel_bf16PKfS0_Pfii_param_2,
	.param .u32 _Z24einsum_outer_kernel_bf16PKfS0_Pfii_param_3,
	.param .u32 _Z24einsum_outer_kernel_bf16PKfS0_Pfii_param_4
)
{
	.reg .pred 	%p<4>;
	.reg .b16 	%rs<7>;
	.reg .b32 	%r<12>;
	.reg .b32 	%f<4>;
	.reg .b64 	%rd<13>;

	ld.param.u64 	%rd1, [_Z24einsum_outer_kernel_bf16PKfS0_Pfii_param_0];
	ld.param.u64 	%rd2, [_Z24einsum_outer_kernel_bf16PKfS0_Pfii_param_1];
	ld.param.u64 	%rd3, [_Z24einsum_outer_kernel_bf16PKfS0_Pfii_param_2];
	ld.param.u32 	%r4, [_Z24einsum_outer_kernel_bf16PKfS0_Pfii_param_3];
	ld.param.u32 	%r3, [_Z24einsum_outer_kernel_bf16PKfS0_Pfii_param_4];
	mov.u32 	%r5, %ctaid.y;
	mov.u32 	%r6, %ntid.y;
	mov.u32 	%r7, %tid.y;
	mad.lo.s32 	%r1, %r5, %r6, %r7;
	mov.u32 	%r8, %ctaid.x;
	mov.u32 	%r9, %ntid.x;
	mov.u32 	%r10, %tid.x;
	mad.lo.s32 	%r2, %r8, %r9, %r10;
	setp.ge.s32 	%p1, %r1, %r4;
	setp.ge.s32 	%p2, %r2, %r3;
	or.pred  	%p3, %p1, %p2;
	@%p3 bra 	$L__BB0_2;
	cvta.to.global.u64 	%rd4, %rd1;
	cvta.to.global.u64 	%rd5, %rd2;
	cvta.to.global.u64 	%rd6, %rd3;
	mul.wide.u32 	%rd7, %r1, 4;
	add.s64 	%rd8, %rd4, %rd7;
	ld.global.f32 	%f1, [%rd8];
	// begin inline asm
	{  cvt.rn.bf16.f32 %rs1, %f1;}

	// end inline asm
	mul.wide.s32 	%rd9, %r2, 4;
	add.s64 	%rd10, %rd5, %rd9;
	ld.global.f32 	%f2, [%rd10];
	// begin inline asm
	{  cvt.rn.bf16.f32 %rs2, %f2;}

	// end inline asm
	// begin inline asm
	{ mul.bf16 %rs3,%rs1,%rs2; }

	// end inline asm
	// begin inline asm
	{ cvt.f32.bf16 %f3, %rs3;}

	// end inline asm
	mad.lo.s32 	%r11, %r3, %r1, %r2;
	mul.wide.s32 	%rd11, %r11, 4;
	add.s64 	%rd12, %rd6, %rd11;
	st.global.f32 	[%rd12], %f3;
$L__BB0_2:
	ret;

}


// ===== COMPILED SASS (sm_100) =====

	.target	sm_100

	.elftype	@"ET_EXEC"


//--------------------- .note.nv.tkinfo           --------------------------
	.section	.note.nv.tkinfo,"",@"SHT_NOTE"
	.sectionflags	@"SHF_NOTE_NV_TKINFO"
	.tkinfo
        /*0018*/ 	.word	0x00000002
        /*0030*/ 	.string	""
        /*0030*/ 	.string	"ptxas"
        /*0030*/ 	.string	"Cuda compilation tools, release 13.0, V13.0.88"
        /*0030*/ 	.string	"Build cuda_13.0.r13.0/compiler.36424714_0"
        /*0030*/ 	.string	"-arch sm_100 -m 64 "



//--------------------- .note.nv.cuinfo           --------------------------
	.section	.note.nv.cuinfo,"",@"SHT_NOTE"
	.sectionflags	@"SHF_NOTE_NV_CUINFO"
        /*0018*/ 	.short	0x0002
        /*001a*/ 	.short	0x0064
        /*001c*/ 	.short	0x0082
	.zero		2


//--------------------- .nv.info                  --------------------------
	.section	.nv.info,"",@"SHT_CUDA_INFO"
	.align	4


	//----- nvinfo : EIATTR_REGCOUNT
	.align		4
        /*0000*/ 	.byte	0x04, 0x2f
        /*0002*/ 	.short	(.L_1 - .L_0)
	.align		4
.L_0:
        /*0004*/ 	.word	index@(_Z24einsum_outer_kernel_bf16PKfS0_Pfii)
        /*0008*/ 	.word	0x0000000c


	//----- nvinfo : EIATTR_FRAME_SIZE
	.align		4
.L_1:
        /*000c*/ 	.byte	0x04, 0x11
        /*000e*/ 	.short	(.L_3 - .L_2)
	.align		4
.L_2:
        /*0010*/ 	.word	index@(_Z24einsum_outer_kernel_bf16PKfS0_Pfii)
        /*0014*/ 	.word	0x00000000


	//----- nvinfo : EIATTR_MIN_STACK_SIZE
	.align		4
.L_3:
        /*0018*/ 	.byte	0x04, 0x12
        /*001a*/ 	.short	(.L_5 - .L_4)
	.align		4
.L_4:
        /*001c*/ 	.word	index@(_Z24einsum_outer_kernel_bf16PKfS0_Pfii)
        /*0020*/ 	.word	0x00000000
.L_5:


//--------------------- .nv.compat                --------------------------
	.section	.nv.compat,"",@"SHT_CUDA_COMPAT_INFO"
	.align	4
        /*0000*/ 	.byte	0x02, 0x09, 0x00, 0x00, 0x02, 0x02, 0x01, 0x00, 0x02, 0x05, 0x05, 0x00, 0x03, 0x07, 0x01, 0x01
        /*0010*/ 	.byte	0x02, 0x03, 0x00, 0x00, 0x02, 0x06, 0x01, 0x00, 0x04, 0x0b, 0x08, 0x00, 0x09, 0x00, 0x00, 0x00
        /*0020*/ 	.byte	0x00, 0x00, 0x00, 0x00


//--------------------- .nv.info._Z24einsum_outer_kernel_bf16PKfS0_Pfii --------------------------
	.section	.nv.info._Z24einsum_outer_kernel_bf16PKfS0_Pfii,"",@"SHT_CUDA_INFO"
	.sectionflags	@""
	.align	4


	//----- nvinfo : EIATTR_CUDA_API_VERSION
	.align		4
        /*0000*/ 	.byte	0x04, 0x37
        /*0002*/ 	.short	(.L_7 - .L_6)
.L_6:
        /*0004*/ 	.word	0x00000082


	//----- nvinfo : EIATTR_KPARAM_INFO
	.align		4
.L_7:
        /*0008*/ 	.byte	0x04, 0x17
        /*000a*/ 	.short	(.L_9 - .L_8)
.L_8:
        /*000c*/ 	.word	0x00000000
        /*0010*/ 	.short	0x0004
        /*0012*/ 	.short	0x001c
        /*0014*/ 	.byte	0x00, 0xf0, 0x11, 0x00


	//----- nvinfo : EIATTR_KPARAM_INFO
	.align		4
.L_9:
        /*0018*/ 	.byte	0x04, 0x17
        /*001a*/ 	.short	(.L_11 - .L_10)
.L_10:
        /*001c*/ 	.word	0x00000000
        /*0020*/ 	.short	0x0003
        /*0022*/ 	.short	0x0018
        /*0024*/ 	.byte	0x00, 0xf0, 0x11, 0x00


	//----- nvinfo : EIATTR_KPARAM_INFO
	.align		4
.L_11:
        /*0028*/ 	.byte	0x04, 0x17
        /*002a*/ 	.short	(.L_13 - .L_12)
.L_12:
        /*002c*/ 	.word	0x00000000
        /*0030*/ 	.short	0x0002
        /*0032*/ 	.short	0x0010
        /*0034*/ 	.byte	0x00, 0xf5, 0x21, 0x00


	//----- nvinfo : EIATTR_KPARAM_INFO
	.align		4
.L_13:
        /*0038*/ 	.byte	0x04, 0x17
        /*003a*/ 	.short	(.L_15 - .L_14)
.L_14:
        /*003c*/ 	.word	0x00000000
        /*0040*/ 	.short	0x0001
        /*0042*/ 	.short	0x0008
        /*0044*/ 	.byte	0x00, 0xf5, 0x21, 0x00


	//----- nvinfo : EIATTR_KPARAM_INFO
	.align		4
.L_15:
        /*0048*/ 	.byte	0x04, 0x17
        /*004a*/ 	.short	(.L_17 - .L_16)
.L_16:
        /*004c*/ 	.word	0x00000000
        /*0050*/ 	.short	0x0000
        /*0052*/ 	.short	0x0000
        /*0054*/ 	.byte	0x00, 0xf5, 0x21, 0x00


	//----- nvinfo : EIATTR_SPARSE_MMA_MASK
	.align		4
.L_17:
        /*0058*/ 	.byte	0x03, 0x50
        /*005a*/ 	.short	0x0000


	//----- nvinfo : EIATTR_MAXREG_COUNT
	.align		4
        /*005c*/ 	.byte	0x03, 0x1b
        /*005e*/ 	.short	0x00ff


	//----- nvinfo : EIATTR_MERCURY_ISA_VERSION
	.align		4
        /*0060*/ 	.byte	0x03, 0x5f
        /*0062*/ 	.short	0x0101


	//----- nvinfo : EIATTR_VRC_CTA_INIT_COUNT
	.align		4
        /*0064*/ 	.byte	0x02, 0x4a
	.zero		1
	.zero		1


	//----- nvinfo : EIATTR_EXIT_INSTR_OFFSETS
	.align		4
        /*0068*/ 	.byte	0x04, 0x1c
        /*006a*/ 	.short	(.L_19 - .L_18)


	//   ....[0]....
.L_18:
        /*006c*/ 	.word	0x000000c0


	//   ....[1]....
        /*0070*/ 	.word	0x000001c0


	//----- nvinfo : EIATTR_CBANK_PARAM_SIZE
	.align		4
.L_19:
        /*0074*/ 	.byte	0x03, 0x19
        /*0076*/ 	.short	0x0020


	//----- nvinfo : EIATTR_PARAM_CBANK
	.align		4
        /*0078*/ 	.byte	0x04, 0x0a
        /*007a*/ 	.short	(.L_21 - .L_20)
	.align		4
.L_20:
        /*007c*/ 	.word	index@(.nv.constant0._Z24einsum_outer_kernel_bf16PKfS0_Pfii)
        /*0080*/ 	.short	0x0380
        /*0082*/ 	.short	0x0020


	//----- nvinfo : EIATTR_SW_WAR
	.align		4
.L_21:
        /*0084*/ 	.byte	0x04, 0x36
        /*0086*/ 	.short	(.L_23 - .L_22)
.L_22:
        /*0088*/ 	.word	0x00000008
.L_23:


//--------------------- .nv.callgraph             --------------------------
	.section	.nv.callgraph,"",@"SHT_CUDA_CALLGRAPH"
	.align	4
	.sectionentsize	8
	.align		4
        /*0000*/ 	.word	0x00000000
	.align		4
        /*0004*/ 	.word	0xffffffff
	.align		4
        /*0008*/ 	.word	0x00000000
	.align		4
        /*000c*/ 	.word	0xfffffffe
	.align		4
        /*0010*/ 	.word	0x00000000
	.align		4
        /*0014*/ 	.word	0xfffffffd
	.align		4
        /*0018*/ 	.word	0x00000000
	.align		4
        /*001c*/ 	.word	0xfffffffc


//--------------------- .text._Z24einsum_outer_kernel_bf16PKfS0_Pfii --------------------------
	.section	.text._Z24einsum_outer_kernel_bf16PKfS0_Pfii,"ax",@progbits
	.align	128
        .global         _Z24einsum_outer_kernel_bf16PKfS0_Pfii
        .type           _Z24einsum_outer_kernel_bf16PKfS0_Pfii,@function
        .size           _Z24einsum_outer_kernel_bf16PKfS0_Pfii,(.L_x_1 - _Z24einsum_outer_kernel_bf16PKfS0_Pfii)
        .other          _Z24einsum_outer_kernel_bf16PKfS0_Pfii,@"STO_CUDA_ENTRY STV_DEFAULT"
_Z24einsum_outer_kernel_bf16PKfS0_Pfii:
.text._Z24einsum_outer_kernel_bf16PKfS0_Pfii:
[----:B------:R-:W-:Y:S01]  /*0000*/  LDC R1, c[0x0][0x37c] ;  /* 0x0000df00ff017b82 */ /* 0x000fe20000000800 */
[----:B------:R-:W0:Y:S07]  /*0010*/  S2R R3, SR_TID.X ;  /* 0x0000000000037919 */ /* 0x000e2e0000002100 */
[----:B------:R-:W1:Y:S01]  /*0020*/  LDC R9, c[0x0][0x364] ;  /* 0x0000d900ff097b82 */ /* 0x000e620000000800 */
[----:B------:R-:W2:Y:S01]  /*0030*/  LDCU.64 UR6, c[0x0][0x398] ;  /* 0x00007300ff0677ac */ /* 0x000ea20008000a00 */
[----:B------:R-:W1:Y:S06]  /*0040*/  S2R R2, SR_TID.Y ;  /* 0x0000000000027919 */ /* 0x000e6c0000002200 */
[----:B------:R-:W0:Y:S08]  /*0050*/  S2UR UR5, SR_CTAID.X ;  /* 0x00000000000579c3 */ /* 0x000e300000002500 */
[----:B------:R-:W0:Y:S08]  /*0060*/  LDC R0, c[0x0][0x360] ;  /* 0x0000d800ff007b82 */ /* 0x000e300000000800 */
[----:B------:R-:W1:Y:S01]  /*0070*/  S2UR UR4, SR_CTAID.Y ;  /* 0x00000000000479c3 */ /* 0x000e620000002600 */
[----:B0-----:R-:W-:-:S05]  /*0080*/  IMAD R0, R0, UR5, R3 ;  /* 0x0000000500007c24 */ /* 0x001fca000f8e0203 */
[----:B--2---:R-:W-:Y:S01]  /*0090*/  ISETP.GE.AND P0, PT, R0, UR7, PT ;  /* 0x0000000700007c0c */ /* 0x004fe2000bf06270 */
[----:B-1----:R-:W-:-:S05]  /*00a0*/  IMAD R9, R9, UR4, R2 ;  /* 0x0000000409097c24 */ /* 0x002fca000f8e0202 */
[----:B------:R-:W-:-:S13]  /*00b0*/  ISETP.GE.OR P0, PT, R9, UR6, P0 ;  /* 0x0000000609007c0c */ /* 0x000fda0008706670 */
[----:B------:R-:W-:Y:S05]  /*00c0*/  @P0 EXIT ;  /* 0x000000000000094d */ /* 0x000fea0003800000 */
[----:B------:R-:W0:Y:S01]  /*00d0*/  LDC.64 R2, c[0x0][0x380] ;  /* 0x0000e000ff027b82 */ /* 0x000e220000000a00 */
[----:B------:R-:W1:Y:S07]  /*00e0*/  LDCU.64 UR4, c[0x0][0x358] ;  /* 0x00006b00ff0477ac */ /* 0x000e6e0008000a00 */
[----:B------:R-:W2:Y:S08]  /*00f0*/  LDC.64 R4, c[0x0][0x388] ;  /* 0x0000e200ff047b82 */ /* 0x000eb00000000a00 */
[----:B------:R-:W3:Y:S01]  /*0100*/  LDC.64 R6, c[0x0][0x390] ;  /* 0x0000e400ff067b82 */ /* 0x000ee20000000a00 */
[----:B0-----:R-:W-:-:S06]  /*0110*/  IMAD.WIDE.U32 R2, R9, 0x4, R2 ;  /* 0x0000000409027825 */ /* 0x001fcc00078e0002 */
[----:B-1----:R-:W4:Y:S01]  /*0120*/  LDG.E R2, desc[UR4][R2.64] ;  /* 0x0000000402027981 */ /* 0x002f22000c1e1900 */
[----:B--2---:R-:W-:-:S06]  /*0130*/  IMAD.WIDE R4, R0, 0x4, R4 ;  /* 0x0000000400047825 */ /* 0x004fcc00078e0204 */
[----:B------:R-:W4:Y:S01]  /*0140*/  LDG.E R5, desc[UR4][R4.64] ;  /* 0x0000000404057981 */ /* 0x000f22000c1e1900 */
[----:B------:R-:W-:-:S04]  /*0150*/  IMAD R9, R9, UR7, R0 ;  /* 0x0000000709097c24 */ /* 0x000fc8000f8e0200 */
[----:B---3--:R-:W-:Y:S01]  /*0160*/  IMAD.WIDE R6, R9, 0x4, R6 ;  /* 0x0000000409067825 */ /* 0x008fe200078e0206 */
[----:B----4-:R-:W-:-:S05]  /*0170*/  F2FP.BF16.F32.PACK_AB R3, R5, R2 ;  /* 0x000000020503723e */ /* 0x010fca00000010ff */
[----:B------:R-:W-:-:S05]  /*0180*/  HMUL2.BF16_V2 R3, R3.H0_H0, R3.H1_H1 ;  /* 0x3000000303037232 */ /* 0x000fca0000200800 */
[----:B------:R-:W-:-:S04]  /*0190*/  PRMT R0, R3, 0x7610, R0 ;  /* 0x0000761003007816 */ /* 0x000fc80000000000 */
[----:B------:R-:W-:-:S05]  /*01a0*/  SHF.L.U32 R9, R0, 0x10, RZ ;  /* 0x0000001000097819 */ /* 0x000fca00000006ff */
[----:B------:R-:W-:Y:S01]  /*01b0*/  STG.E desc[UR4][R6.64], R9 ;  /* 0x0000000906007986 */ /* 0x000fe2000c101904 */
[----:B------:R-:W-:Y:S05]  /*01c0*/  EXIT ;  /* 0x000000000000794d */ /* 0x000fea0003800000 */
.L_x_0:
[----:B------:R-:W-:-:S00]  /*01d0*/  BRA `(.L_x_0) ;  /* 0xfffffffc00fc7947 */ /* 0x000fc0000383ffff */
[----:B------:R-:W-:-:S00]  /*01e0*/  NOP ;  /* 0x0000000000007918 */ /* 0x000fc00000000000 */
        /* <DEDUP_REMOVED lines=9> */
.L_x_1:


//--------------------- .nv.shared.reserved.0     --------------------------
	.section	.nv.shared.reserved.0,"aw",@nobits
	.weak		__nv_reservedSMEM_offset_0_alias
	.size		__nv_reservedSMEM_offset_0_alias, 0, 64
	.other		__nv_reservedSMEM_offset_0_alias,@"STO_CUDA_RESERVED_SHARED STV_DEFAULT"
__nv_reservedSMEM_offset_0_alias:
	.zero		0
	.zero		64


//--------------------- .nv.constant0._Z24einsum_outer_kernel_bf16PKfS0_Pfii --------------------------
	.section	.nv.constant0._Z24einsum_outer_kernel_bf16PKfS0_Pfii,"a",@progbits
	.sectionflags	@""
	.align	4
.nv.constant0._Z24einsum_outer_kernel_bf16PKfS0_Pfii:
	.zero		928


//--------------------- SYMBOLS --------------------------

	.type		.nv.reservedSmem.offset0,@object
	.size		.nv.reservedSmem.offset0,0x4
